	.headerflags	@"EF_CUDA_TEXMODE_UNIFIED EF_CUDA_64BIT_ADDRESS EF_CUDA_ACCELERATORS EF_CUDA_SM90 EF_CUDA_VIRTUAL_SM(EF_CUDA_SM90)"
	.elftype	@"ET_EXEC"


//--------------------- .nv.info                  --------------------------
	.section	.nv.info,"",@"SHT_CUDA_INFO"
	.align	4


	//----- nvinfo : EIATTR_REGCOUNT
	.align		4
        /*0000*/ 	.byte	0x04, 0x2f
        /*0002*/ 	.short	(.L_1 - .L_0)
	.align		4
.L_0:
        /*0004*/ 	.word	index@(triton_poi_fused_cat_7)
        /*0008*/ 	.word	0x00000020


	//----- nvinfo : EIATTR_MIN_STACK_SIZE
	.align		4
.L_1:
        /*000c*/ 	.byte	0x04, 0x12
        /*000e*/ 	.short	(.L_3 - .L_2)
	.align		4
.L_2:
        /*0010*/ 	.word	index@(triton_poi_fused_cat_7)
        /*0014*/ 	.word	0x00000000


	//----- nvinfo : EIATTR_FRAME_SIZE
	.align		4
.L_3:
        /*0018*/ 	.byte	0x04, 0x11
        /*001a*/ 	.short	(.L_5 - .L_4)
	.align		4
.L_4:
        /*001c*/ 	.word	index@(triton_poi_fused_cat_7)
        /*0020*/ 	.word	0x00000000


	//----- nvinfo : EIATTR_MIN_STACK_SIZE
	.align		4
.L_5:
        /*0024*/ 	.byte	0x04, 0x12
        /*0026*/ 	.short	(.L_7 - .L_6)
	.align		4
.L_6:
        /*0028*/ 	.word	index@(triton_poi_fused_cat_7)
        /*002c*/ 	.word	0x00000000
.L_7:


//--------------------- .nv.info.triton_poi_fused_cat_7 --------------------------
	.section	.nv.info.triton_poi_fused_cat_7,"",@"SHT_CUDA_INFO"
	.sectionflags	@""
	.align	4


	//----- nvinfo : EIATTR_CUDA_API_VERSION
	.align		4
        /*0000*/ 	.byte	0x04, 0x37
        /*0002*/ 	.short	(.L_9 - .L_8)
.L_8:
        /*0004*/ 	.word	0x0000007c


	//----- nvinfo : EIATTR_KPARAM_INFO
	.align		4
.L_9:
        /*0008*/ 	.byte	0x04, 0x17
        /*000a*/ 	.short	(.L_11 - .L_10)
.L_10:
        /*000c*/ 	.word	0x00000000
        /*0010*/ 	.short	0x000a
        /*0012*/ 	.short	0x0050
        /*0014*/ 	.byte	0x00, 0xf0, 0x11, 0x00


	//----- nvinfo : EIATTR_KPARAM_INFO
	.align		4
.L_11:
        /*0018*/ 	.byte	0x04, 0x17
        /*001a*/ 	.short	(.L_13 - .L_12)
.L_12:
        /*001c*/ 	.word	0x00000000
        /*0020*/ 	.short	0x0009
        /*0022*/ 	.short	0x0048
        /*0024*/ 	.byte	0x00, 0xf4, 0x21, 0x00


	//----- nvinfo : EIATTR_KPARAM_INFO
	.align		4
.L_13:
        /*0028*/ 	.byte	0x04, 0x17
        /*002a*/ 	.short	(.L_15 - .L_14)
.L_14:
        /*002c*/ 	.word	0x00000000
        /*0030*/ 	.short	0x0008
        /*0032*/ 	.short	0x0040
        /*0034*/ 	.byte	0x00, 0xf4, 0x21, 0x00


	//----- nvinfo : EIATTR_KPARAM_INFO
	.align		4
.L_15:
        /*0038*/ 	.byte	0x04, 0x17
        /*003a*/ 	.short	(.L_17 - .L_16)
.L_16:
        /*003c*/ 	.word	0x00000000
        /*0040*/ 	.short	0x0007
        /*0042*/ 	.short	0x0038
        /*0044*/ 	.byte	0x00, 0xf4, 0x21, 0x00


	//----- nvinfo : EIATTR_KPARAM_INFO
	.align		4
.L_17:
        /*0048*/ 	.byte	0x04, 0x17
        /*004a*/ 	.short	(.L_19 - .L_18)
.L_18:
        /*004c*/ 	.word	0x00000000
        /*0050*/ 	.short	0x0006
        /*0052*/ 	.short	0x0030
        /*0054*/ 	.byte	0x00, 0xf4, 0x21, 0x00


	//----- nvinfo : EIATTR_KPARAM_INFO
	.align		4
.L_19:
        /*0058*/ 	.byte	0x04, 0x17
        /*005a*/ 	.short	(.L_21 - .L_20)
.L_20:
        /*005c*/ 	.word	0x00000000
        /*0060*/ 	.short	0x0005
        /*0062*/ 	.short	0x0028
        /*0064*/ 	.byte	0x00, 0xf4, 0x21, 0x00


	//----- nvinfo : EIATTR_KPARAM_INFO
	.align		4
.L_21:
        /*0068*/ 	.byte	0x04, 0x17
        /*006a*/ 	.short	(.L_23 - .L_22)
.L_22:
        /*006c*/ 	.word	0x00000000
        /*0070*/ 	.short	0x0004
        /*0072*/ 	.short	0x0020
        /*0074*/ 	.byte	0x00, 0xf4, 0x21, 0x00


	//----- nvinfo : EIATTR_KPARAM_INFO
	.align		4
.L_23:
        /*0078*/ 	.byte	0x04, 0x17
        /*007a*/ 	.short	(.L_25 - .L_24)
.L_24:
        /*007c*/ 	.word	0x00000000
        /*0080*/ 	.short	0x0003
        /*0082*/ 	.short	0x0018
        /*0084*/ 	.byte	0x00, 0xf4, 0x21, 0x00


	//----- nvinfo : EIATTR_KPARAM_INFO
	.align		4
.L_25:
        /*0088*/ 	.byte	0x04, 0x17
        /*008a*/ 	.short	(.L_27 - .L_26)
.L_26:
        /*008c*/ 	.word	0x00000000
        /*0090*/ 	.short	0x0002
        /*0092*/ 	.short	0x0010
        /*0094*/ 	.byte	0x00, 0xf4, 0x21, 0x00


	//----- nvinfo : EIATTR_KPARAM_INFO
	.align		4
.L_27:
        /*0098*/ 	.byte	0x04, 0x17
        /*009a*/ 	.short	(.L_29 - .L_28)
.L_28:
        /*009c*/ 	.word	0x00000000
        /*00a0*/ 	.short	0x0001
        /*00a2*/ 	.short	0x0008
        /*00a4*/ 	.byte	0x00, 0xf4, 0x21, 0x00


	//----- nvinfo : EIATTR_KPARAM_INFO
	.align		4
.L_29:
        /*00a8*/ 	.byte	0x04, 0x17
        /*00aa*/ 	.short	(.L_31 - .L_30)
.L_30:
        /*00ac*/ 	.word	0x00000000
        /*00b0*/ 	.short	0x0000
        /*00b2*/ 	.short	0x0000
        /*00b4*/ 	.byte	0x00, 0xf4, 0x21, 0x00


	//----- nvinfo : EIATTR_SPARSE_MMA_MASK
	.align		4
.L_31:
        /*00b8*/ 	.byte	0x03, 0x50
        /*00ba*/ 	.short	0x0000


	//----- nvinfo : EIATTR_MAXREG_COUNT
	.align		4
        /*00bc*/ 	.byte	0x03, 0x1b
        /*00be*/ 	.short	0x00ff


	//----- nvinfo : EIATTR_EXIT_INSTR_OFFSETS
	.align		4
        /*00c0*/ 	.byte	0x04, 0x1c
        /*00c2*/ 	.short	(.L_33 - .L_32)


	//   ....[0]....
.L_32:
        /*00c4*/ 	.word	0x00000800


	//----- nvinfo : EIATTR_REQNTID
	.align		4
.L_33:
        /*00c8*/ 	.byte	0x04, 0x10
        /*00ca*/ 	.short	(.L_35 - .L_34)
.L_34:
        /*00cc*/ 	.word	0x00000080
        /*00d0*/ 	.word	0x00000001
        /*00d4*/ 	.word	0x00000001


	//----- nvinfo : EIATTR_CBANK_PARAM_SIZE
	.align		4
.L_35:
        /*00d8*/ 	.byte	0x03, 0x19
        /*00da*/ 	.short	0x0054


	//----- nvinfo : EIATTR_PARAM_CBANK
	.align		4
        /*00dc*/ 	.byte	0x04, 0x0a
        /*00de*/ 	.short	(.L_37 - .L_36)
	.align		4
.L_36:
        /*00e0*/ 	.word	index@(.nv.constant0.triton_poi_fused_cat_7)
        /*00e4*/ 	.short	0x0210
        /*00e6*/ 	.short	0x0054


	//----- nvinfo : EIATTR_SW_WAR
	.align		4
.L_37:
        /*00e8*/ 	.byte	0x04, 0x36
        /*00ea*/ 	.short	(.L_39 - .L_38)
.L_38:
        /*00ec*/ 	.word	0x00000008
.L_39:


//--------------------- .nv.callgraph             --------------------------
	.section	.nv.callgraph,"",@"SHT_CUDA_CALLGRAPH"
	.align	4
	.sectionentsize	8
	.align		4
        /*0000*/ 	.word	0x00000000
	.align		4
        /*0004*/ 	.word	0xffffffff
	.align		4
        /*0008*/ 	.word	0x00000000
	.align		4
        /*000c*/ 	.word	0xfffffffe
	.align		4
        /*0010*/ 	.word	0x00000000
	.align		4
        /*0014*/ 	.word	0xfffffffd
	.align		4
        /*0018*/ 	.word	0x00000000
	.align		4
        /*001c*/ 	.word	0xfffffffc


//--------------------- .text.triton_poi_fused_cat_7 --------------------------
	.section	.text.triton_poi_fused_cat_7,"ax",@progbits
	.align	128
        .global         triton_poi_fused_cat_7
        .type           triton_poi_fused_cat_7,@function
        .size           triton_poi_fused_cat_7,(.L_x_1 - triton_poi_fused_cat_7)
        .other          triton_poi_fused_cat_7,@"STO_CUDA_ENTRY STV_DEFAULT"
triton_poi_fused_cat_7:
.text.triton_poi_fused_cat_7:
[----:B------:R-:W-:Y:S01]  /*0000*/  LDC R1, c[0x0][0x28] ;  /* 0x00000a00ff017b82 */ /* 0x000fe20000000800 */
[----:B------:R-:W1:Y:S07]  /*0010*/  S2R R0, SR_TID.X ;  /* 0x0000000000007919 */ /* 0x000e6e0000002100 */
[----:B------:R-:W2:Y:S01]  /*0020*/  LDC.64 R26, c[0x0][0x218] ;  /* 0x00008600ff1a7b82 */ /* 0x000ea20000000a00 */
[----:B------:R-:W-:Y:S01]  /*0030*/  IMAD.MOV.U32 R22, RZ, RZ, RZ ;  /* 0x000000ffff167224 */ /* 0x000fe200078e00ff */
[----:B------:R-:W-:Y:S01]  /*0040*/  ULDC.64 UR4, c[0x0][0x208] ;  /* 0x0000820000047ab9 */ /* 0x000fe20000000a00 */
[----:B------:R-:W3:Y:S01]  /*0050*/  S2R R21, SR_CTAID.X ;  /* 0x0000000000157919 */ /* 0x000ee20000002500 */
[----:B------:R-:W-:-:S04]  /*0060*/  IMAD.MOV.U32 R20, RZ, RZ, RZ ;  /* 0x000000ffff147224 */ /* 0x000fc800078e00ff */
[----:B------:R-:W4:Y:S08]  /*0070*/  LDC.64 R16, c[0x0][0x228] ;  /* 0x00008a00ff107b82 */ /* 0x000f300000000a00 */
[----:B------:R-:W5:Y:S08]  /*0080*/  LDC.64 R14, c[0x0][0x230] ;  /* 0x00008c00ff0e7b82 */ /* 0x000f700000000a00 */
[----:B------:R-:W2:Y:S01]  /*0090*/  LDC.64 R10, c[0x0][0x238] ;  /* 0x00008e00ff0a7b82 */ /* 0x000ea20000000a00 */
[----:B-1----:R-:W-:-:S07]  /*00a0*/  IMAD.SHL.U32 R0, R0, 0x2, RZ ;  /* 0x0000000200007824 */ /* 0x002fce00078e00ff */
[----:B------:R-:W1:Y:S01]  /*00b0*/  LDC.64 R12, c[0x0][0x240] ;  /* 0x00009000ff0c7b82 */ /* 0x000e620000000a00 */
[----:B---3--:R-:W-:Y:S02]  /*00c0*/  SHF.R.S32.HI R2, RZ, 0x17, R21 ;  /* 0x00000017ff027819 */ /* 0x008fe40000011415 */
[----:B------:R-:W-:Y:S02]  /*00d0*/  LOP3.LUT R0, R0, 0xfe, RZ, 0xc0, !PT ;  /* 0x000000fe00007812 */ /* 0x000fe400078ec0ff */
[----:B------:R-:W-:-:S03]  /*00e0*/  SGXT R2, R2, 0x1 ;  /* 0x000000010202781a */ /* 0x000fc60000000200 */
[----:B------:R-:W3:Y:S01]  /*00f0*/  LDC.64 R6, c[0x0][0x250] ;  /* 0x00009400ff067b82 */ /* 0x000ee20000000a00 */
[----:B------:R-:W-:-:S04]  /*0100*/  IMAD R21, R21, 0x100, R0 ;  /* 0x0000010015157824 */ /* 0x000fc800078e0200 */
[----:B------:R-:W-:Y:S01]  /*0110*/  IMAD.HI R24, R21, 0x2aaaaaab, RZ ;  /* 0x2aaaaaab15187827 */ /* 0x000fe200078e02ff */
[----:B------:R-:W-:-:S04]  /*0120*/  LEA.HI R0, R2, R21, RZ, 0x4 ;  /* 0x0000001502007211 */ /* 0x000fc800078f20ff */
[----:B------:R-:W-:Y:S02]  /*0130*/  SHF.R.S32.HI R23, RZ, 0x4, R0 ;  /* 0x00000004ff177819 */ /* 0x000fe40000011400 */
[----:B------:R-:W-:Y:S02]  /*0140*/  SHF.R.U32.HI R5, RZ, 0x1f, R24 ;  /* 0x0000001fff057819 */ /* 0x000fe40000011618 */
[----:B------:R-:W-:Y:S01]  /*0150*/  LOP3.LUT R0, R0, 0xfffffff0, RZ, 0xc0, !PT ;  /* 0xfffffff000007812 */ /* 0x000fe200078ec0ff */
[----:B------:R-:W-:Y:S01]  /*0160*/  IMAD.HI R2, R23, 0x2aaaaaab, RZ ;  /* 0x2aaaaaab17027827 */ /* 0x000fe200078e02ff */
[----:B------:R-:W-:-:S03]  /*0170*/  LEA.HI.SX32 R24, R24, R5, 0x17 ;  /* 0x0000000518187211 */ /* 0x000fc600078fbaff */
[----:B------:R-:W-:Y:S01]  /*0180*/  IMAD.IADD R5, R21, 0x1, -R0 ;  /* 0x0000000115057824 */ /* 0x000fe200078e0a00 */
[----:B------:R-:W-:-:S03]  /*0190*/  SHF.R.U32.HI R3, RZ, 0x1f, R2 ;  /* 0x0000001fff037819 */ /* 0x000fc60000011602 */
[----:B------:R-:W-:Y:S01]  /*01a0*/  IMAD R0, R24, 0x200, R5 ;  /* 0x0000020018007824 */ /* 0x000fe200078e0205 */
[----:B------:R-:W-:Y:S02]  /*01b0*/  LEA.HI R4, R2, R3, RZ, 0x1b ;  /* 0x0000000302047211 */ /* 0x000fe400078fd8ff */
[----:B------:R-:W1:Y:S03]  /*01c0*/  LDC.64 R2, c[0x0][0x220] ;  /* 0x00008800ff027b82 */ /* 0x000e660000000a00 */
[----:B------:R-:W-:-:S04]  /*01d0*/  IMAD R23, R4, -0xc0, R23 ;  /* 0xffffff4004177824 */ /* 0x000fc800078e0217 */
[C---:B------:R-:W-:Y:S01]  /*01e0*/  VIADD R19, R23.reuse, 0xffffffc0 ;  /* 0xffffffc017137836 */ /* 0x040fe20000000000 */
[C---:B------:R-:W-:Y:S01]  /*01f0*/  LOP3.LUT R4, R23.reuse, 0xffffffe0, RZ, 0xc0, !PT ;  /* 0xffffffe017047812 */ /* 0x040fe200078ec0ff */
[--C-:B------:R-:W-:Y:S02]  /*0200*/  IMAD R25, R23, 0x10, R0.reuse ;  /* 0x0000001017197824 */ /* 0x100fe400078e0200 */
[----:B------:R-:W-:Y:S01]  /*0210*/  IMAD R5, R19, 0x10, R0 ;  /* 0x0000001013057824 */ /* 0x000fe200078e0200 */
[C---:B------:R-:W-:Y:S02]  /*0220*/  ISETP.NE.AND P2, PT, R4.reuse, 0x40, PT ;  /* 0x000000400400780c */ /* 0x040fe40003f45270 */
[C---:B------:R-:W-:Y:S01]  /*0230*/  ISETP.NE.AND P1, PT, R4.reuse, 0x60, PT ;  /* 0x000000600400780c */ /* 0x040fe20003f25270 */
[----:B--2---:R-:W-:Y:S01]  /*0240*/  IMAD.WIDE R26, R5, 0x4, R26 ;  /* 0x00000004051a7825 */ /* 0x004fe200078e021a */
[----:B------:R-:W-:-:S03]  /*0250*/  ISETP.NE.AND P4, PT, R4, 0x80, PT ;  /* 0x000000800400780c */ /* 0x000fc60003f85270 */
[----:B------:R-:W-:Y:S02]  /*0260*/  VIADD R5, R25, 0xfffffa00 ;  /* 0xfffffa0019057836 */ /* 0x000fe40000000000 */
[----:B01----:R-:W-:Y:S01]  /*0270*/  IMAD.WIDE R18, R19, 0x4, R2 ;  /* 0x0000000413127825 */ /* 0x003fe200078e0202 */
[----:B------:R-:W-:-:S04]  /*0280*/  CS2R R2, SRZ ;  /* 0x0000000000027805 */ /* 0x000fc8000001ff00 */
[----:B------:R-:W2:Y:S01]  /*0290*/  @!P2 LDG.E.EL R22, desc[UR4][R18.64] ;  /* 0x000000041216a981 */ /* 0x000ea2000c2e1900 */
[----:B----4-:R-:W-:Y:S02]  /*02a0*/  IMAD.WIDE R16, R5, 0x4, R16 ;  /* 0x0000000405107825 */ /* 0x010fe400078e0210 */
[----:B------:R-:W0:Y:S01]  /*02b0*/  LDC.64 R4, c[0x0][0x248] ;  /* 0x00009200ff047b82 */ /* 0x000e220000000a00 */
[----:B------:R1:W4:Y:S01]  /*02c0*/  @!P2 LDG.E.64 R2, desc[UR4][R26.64] ;  /* 0x000000041a02a981 */ /* 0x000322000c1e1b00 */
[----:B------:R-:W-:Y:S01]  /*02d0*/  CS2R R8, SRZ ;  /* 0x0000000000087805 */ /* 0x000fe2000001ff00 */
[----:B------:R-:W-:Y:S02]  /*02e0*/  IMAD.MOV.U32 R0, RZ, RZ, RZ ;  /* 0x000000ffff007224 */ /* 0x000fe400078e00ff */
[----:B------:R3:W4:Y:S01]  /*02f0*/  @!P2 LDG.E.EL R20, desc[UR4][R18.64] ;  /* 0x000000041214a981 */ /* 0x000722000c2e1900 */
[----:B-----5:R-:W-:-:S03]  /*0300*/  IMAD.WIDE R14, R23, 0x4, R14 ;  /* 0x00000004170e7825 */ /* 0x020fc600078e020e */
[----:B------:R5:W4:Y:S01]  /*0310*/  @!P1 LDG.E.64 R8, desc[UR4][R16.64] ;  /* 0x0000000410089981 */ /* 0x000b22000c1e1b00 */
[----:B------:R-:W-:Y:S01]  /*0320*/  VIADD R29, R25, 0xfffff800 ;  /* 0xfffff800191d7836 */ /* 0x000fe20000000000 */
[----:B-1----:R-:W-:Y:S01]  /*0330*/  CS2R R26, SRZ ;  /* 0x00000000001a7805 */ /* 0x002fe2000001ff00 */
[----:B------:R-:W-:Y:S01]  /*0340*/  IMAD.WIDE R12, R23, 0x4, R12 ;  /* 0x00000004170c7825 */ /* 0x000fe200078e020c */
[----:B------:R-:W4:Y:S01]  /*0350*/  @!P1 LDG.E.EL R0, desc[UR4][R14.64+-0x180] ;  /* 0xfffe80040e009981 */ /* 0x000f22000c2e1900 */
[----:B---3--:R-:W-:Y:S02]  /*0360*/  CS2R R18, SRZ ;  /* 0x0000000000127805 */ /* 0x008fe4000001ff00 */
[----:B------:R-:W-:Y:S01]  /*0370*/  IMAD.WIDE R10, R29, 0x4, R10 ;  /* 0x000000041d0a7825 */ /* 0x000fe200078e020a */
[----:B------:R-:W3:Y:S01]  /*0380*/  @!P4 LDG.E.EL R26, desc[UR4][R12.64+-0x200] ;  /* 0xfffe00040c1ac981 */ /* 0x000ee2000c2e1900 */
[----:B------:R-:W-:-:S03]  /*0390*/  ISETP.GT.AND P3, PT, R23, 0x9f, PT ;  /* 0x0000009f1700780c */ /* 0x000fc60003f64270 */
[----:B------:R1:W3:Y:S01]  /*03a0*/  @!P4 LDG.E.64 R18, desc[UR4][R10.64] ;  /* 0x000000040a12c981 */ /* 0x0002e2000c1e1b00 */
[----:B------:R-:W-:Y:S01]  /*03b0*/  VIADD R25, R25, 0xfffff600 ;  /* 0xfffff60019197836 */ /* 0x000fe20000000000 */
[----:B-----5:R-:W-:Y:S01]  /*03c0*/  CS2R R16, SRZ ;  /* 0x0000000000107805 */ /* 0x020fe2000001ff00 */
[----:B------:R-:W-:Y:S01]  /*03d0*/  IMAD.WIDE R6, R23, 0x4, R6 ;  /* 0x0000000417067825 */ /* 0x000fe200078e0206 */
[----:B------:R5:W3:Y:S03]  /*03e0*/  @!P4 LDG.E.EL R27, desc[UR4][R12.64+-0x200] ;  /* 0xfffe00040c1bc981 */ /* 0x000ae6000c2e1900 */
[----:B0-----:R-:W-:Y:S01]  /*03f0*/  IMAD.WIDE R4, R25, 0x4, R4 ;  /* 0x0000000419047825 */ /* 0x001fe200078e0204 */
[----:B------:R-:W-:Y:S01]  /*0400*/  CS2R R28, SRZ ;  /* 0x00000000001c7805 */ /* 0x000fe2000001ff00 */
[----:B-1----:R-:W0:Y:S02]  /*0410*/  LDC.64 R10, c[0x0][0x210] ;  /* 0x00008400ff0a7b82 */ /* 0x002e240000000a00 */
[----:B------:R-:W-:Y:S01]  /*0420*/  IMAD.MOV.U32 R25, RZ, RZ, RZ ;  /* 0x000000ffff197224 */ /* 0x000fe200078e00ff */
[----:B------:R2:W3:Y:S04]  /*0430*/  @P3 LDG.E.64 R16, desc[UR4][R4.64] ;  /* 0x0000000404103981 */ /* 0x0004e8000c1e1b00 */
[----:B------:R-:W3:Y:S04]  /*0440*/  @P3 LDG.E.EL R28, desc[UR4][R6.64+-0x280] ;  /* 0xfffd8004061c3981 */ /* 0x000ee8000c2e1900 */
[----:B------:R3:W3:Y:S04]  /*0450*/  @P3 LDG.E.EL R25, desc[UR4][R6.64+-0x280] ;  /* 0xfffd800406193981 */ /* 0x0006e8000c2e1900 */
[----:B------:R-:W3:Y:S01]  /*0460*/  @!P1 LDG.E.EL R29, desc[UR4][R14.64+-0x180] ;  /* 0xfffe80040e1d9981 */ /* 0x000ee2000c2e1900 */
[----:B-----5:R-:W-:Y:S01]  /*0470*/  IMAD R13, R24, -0xc00, R21 ;  /* 0xfffff400180d7824 */ /* 0x020fe200078e0215 */
[----:B------:R-:W-:-:S03]  /*0480*/  ISETP.GE.AND P0, PT, R23, 0x40, PT ;  /* 0x000000401700780c */ /* 0x000fc60003f06270 */
[----:B------:R-:W-:-:S04]  /*0490*/  IMAD R13, R24, 0x400, R13 ;  /* 0x00000400180d7824 */ /* 0x000fc800078e020d */
[----:B0-----:R-:W-:Y:S01]  /*04a0*/  IMAD.WIDE R10, R13, 0x4, R10 ;  /* 0x000000040d0a7825 */ /* 0x001fe200078e020a */
[----:B------:R-:W-:-:S06]  /*04b0*/  CS2R R12, SRZ ;  /* 0x00000000000c7805 */ /* 0x000fcc000001ff00 */
[----:B------:R0:W5:Y:S01]  /*04c0*/  @!P0 LDG.E.64 R12, desc[UR4][R10.64] ;  /* 0x000000040a0c8981 */ /* 0x000162000c1e1b00 */
[----:B--2---:R-:W-:Y:S02]  /*04d0*/  SEL R5, R22, RZ, !P2 ;  /* 0x000000ff16057207 */ /* 0x004fe40005000000 */
[----:B----4-:R-:W-:Y:S02]  /*04e0*/  SEL R2, R2, RZ, !P2 ;  /* 0x000000ff02027207 */ /* 0x010fe40005000000 */
[----:B------:R-:W-:Y:S02]  /*04f0*/  SEL R3, R3, RZ, !P2 ;  /* 0x000000ff03037207 */ /* 0x000fe40005000000 */
[----:B------:R-:W-:Y:S02]  /*0500*/  FSETP.GT.AND P5, PT, R2, -R5, PT ;  /* 0x800000050200720b */ /* 0x000fe40003fa4000 */
[----:B------:R-:W-:Y:S01]  /*0510*/  SEL R20, R20, RZ, !P2 ;  /* 0x000000ff14147207 */ /* 0x000fe20005000000 */
[----:B------:R-:W-:-:S03]  /*0520*/  FADD R2, R2, R5 ;  /* 0x0000000502027221 */ /* 0x000fc60000000000 */
[C---:B------:R-:W-:Y:S02]  /*0530*/  FSETP.GT.AND P6, PT, R3.reuse, -R20, PT ;  /* 0x800000140300720b */ /* 0x040fe40003fc4000 */
[----:B------:R-:W-:Y:S02]  /*0540*/  SEL R5, R0, RZ, !P1 ;  /* 0x000000ff00057207 */ /* 0x000fe40004800000 */
[----:B------:R-:W-:Y:S01]  /*0550*/  SEL R8, R8, RZ, !P1 ;  /* 0x000000ff08087207 */ /* 0x000fe20004800000 */
[----:B------:R-:W-:Y:S02]  /*0560*/  FADD R0, R3, R20 ;  /* 0x0000001403007221 */ /* 0x000fe40000000000 */
[----:B------:R-:W-:Y:S01]  /*0570*/  @!P5 FMUL R2, R2, 0.20000000298023223877 ;  /* 0x3e4ccccd0202d820 */ /* 0x000fe20000400000 */
[----:B------:R-:W-:Y:S02]  /*0580*/  FSETP.GT.AND P5, PT, R8, -R5, PT ;  /* 0x800000050800720b */ /* 0x000fe40003fa4000 */
[----:B---3--:R-:W-:-:S02]  /*0590*/  SEL R7, R26, RZ, !P4 ;  /* 0x000000ff1a077207 */ /* 0x008fc40006000000 */
[----:B------:R-:W-:Y:S01]  /*05a0*/  SEL R18, R18, RZ, !P4 ;  /* 0x000000ff12127207 */ /* 0x000fe20006000000 */
[----:B------:R-:W-:-:S03]  /*05b0*/  @!P6 FMUL R0, R0, 0.20000000298023223877 ;  /* 0x3e4ccccd0000e820 */ /* 0x000fc60000400000 */
[----:B------:R-:W-:Y:S01]  /*05c0*/  FSETP.GT.AND P6, PT, R18, -R7, PT ;  /* 0x800000071200720b */ /* 0x000fe20003fc4000 */
[----:B------:R-:W-:Y:S01]  /*05d0*/  FADD R3, R8, R5 ;  /* 0x0000000508037221 */ /* 0x000fe20000000000 */
[----:B------:R-:W-:Y:S02]  /*05e0*/  SEL R19, R19, RZ, !P4 ;  /* 0x000000ff13137207 */ /* 0x000fe40006000000 */
[----:B------:R-:W-:Y:S01]  /*05f0*/  SEL R4, R27, RZ, !P4 ;  /* 0x000000ff1b047207 */ /* 0x000fe20006000000 */
[----:B------:R-:W-:Y:S01]  /*0600*/  @!P5 FMUL R3, R3, 0.20000000298023223877 ;  /* 0x3e4ccccd0303d820 */ /* 0x000fe20000400000 */
[----:B------:R-:W-:Y:S02]  /*0610*/  FADD R8, R18, R7 ;  /* 0x0000000712087221 */ /* 0x000fe40000000000 */
[----:B------:R-:W-:Y:S02]  /*0620*/  FSETP.GT.AND P5, PT, R19, -R4, PT ;  /* 0x800000041300720b */ /* 0x000fe40003fa4000 */
[----:B------:R-:W-:-:S02]  /*0630*/  SEL R6, R17, RZ, P3 ;  /* 0x000000ff11067207 */ /* 0x000fc40001800000 */
[----:B------:R-:W-:Y:S01]  /*0640*/  SEL R25, R25, RZ, P3 ;  /* 0x000000ff19197207 */ /* 0x000fe20001800000 */
[----:B------:R-:W-:-:S03]  /*0650*/  @!P6 FMUL R8, R8, 0.20000000298023223877 ;  /* 0x3e4ccccd0808e820 */ /* 0x000fc60000400000 */
[----:B------:R-:W-:Y:S01]  /*0660*/  FSETP.GT.AND P6, PT, R6, -R25, PT ;  /* 0x800000190600720b */ /* 0x000fe20003fc4000 */
[----:B------:R-:W-:Y:S01]  /*0670*/  FADD R7, R19, R4 ;  /* 0x0000000413077221 */ /* 0x000fe20000000000 */
[----:B------:R-:W-:Y:S02]  /*0680*/  SEL R16, R16, RZ, P3 ;  /* 0x000000ff10107207 */ /* 0x000fe40001800000 */
[----:B0-----:R-:W-:Y:S01]  /*0690*/  SEL R11, R28, RZ, P3 ;  /* 0x000000ff1c0b7207 */ /* 0x001fe20001800000 */
[----:B------:R-:W-:Y:S01]  /*06a0*/  @!P5 FMUL R7, R7, 0.20000000298023223877 ;  /* 0x3e4ccccd0707d820 */ /* 0x000fe20000400000 */
[----:B------:R-:W-:Y:S01]  /*06b0*/  FADD R25, R6, R25 ;  /* 0x0000001906197221 */ /* 0x000fe20000000000 */
[----:B------:R-:W-:Y:S01]  /*06c0*/  SEL R29, R29, RZ, !P1 ;  /* 0x000000ff1d1d7207 */ /* 0x000fe20004800000 */
[----:B------:R-:W0:Y:S01]  /*06d0*/  LDC.64 R4, c[0x0][0x258] ;  /* 0x00009600ff047b82 */ /* 0x000e220000000a00 */
[----:B------:R-:W-:Y:S02]  /*06e0*/  FSETP.GT.AND P5, PT, R16, -R11, PT ;  /* 0x8000000b1000720b */ /* 0x000fe40003fa4000 */
[----:B------:R-:W-:-:S02]  /*06f0*/  SEL R6, R9, RZ, !P1 ;  /* 0x000000ff09067207 */ /* 0x000fc40004800000 */
[----:B------:R-:W-:Y:S02]  /*0700*/  @!P6 FMUL R25, R25, 0.20000000298023223877 ;  /* 0x3e4ccccd1919e820 */ /* 0x000fe40000400000 */
[----:B------:R-:W-:Y:S01]  /*0710*/  FSETP.GT.AND P6, PT, R6, -R29, PT ;  /* 0x8000001d0600720b */ /* 0x000fe20003fc4000 */
[----:B------:R-:W-:Y:S01]  /*0720*/  FADD R9, R16, R11 ;  /* 0x0000000b10097221 */ /* 0x000fe20000000000 */
[----:B------:R-:W-:-:S05]  /*0730*/  FADD R6, R6, R29 ;  /* 0x0000001d06067221 */ /* 0x000fca0000000000 */
[----:B------:R-:W-:Y:S01]  /*0740*/  @!P5 FMUL R9, R9, 0.20000000298023223877 ;  /* 0x3e4ccccd0909d820 */ /* 0x000fe20000400000 */
[----:B------:R-:W-:-:S04]  /*0750*/  @P4 FSEL R7, R25, RZ, P3 ;  /* 0x000000ff19074208 */ /* 0x000fc80001800000 */
[----:B------:R-:W-:Y:S01]  /*0760*/  @P4 FSEL R8, R9, RZ, P3 ;  /* 0x000000ff09084208 */ /* 0x000fe20001800000 */
[----:B------:R-:W-:Y:S01]  /*0770*/  @!P6 FMUL R6, R6, 0.20000000298023223877 ;  /* 0x3e4ccccd0606e820 */ /* 0x000fe20000400000 */
[----:B-----5:R-:W-:Y:S02]  /*0780*/  SEL R13, R13, RZ, !P0 ;  /* 0x000000ff0d0d7207 */ /* 0x020fe40004000000 */
[----:B------:R-:W-:Y:S02]  /*0790*/  @P2 FSEL R2, R3, R8, !P1 ;  /* 0x0000000803022208 */ /* 0x000fe40004800000 */
[----:B------:R-:W-:Y:S02]  /*07a0*/  SEL R3, R12, RZ, !P0 ;  /* 0x000000ff0c037207 */ /* 0x000fe40004000000 */
[----:B------:R-:W-:Y:S01]  /*07b0*/  @P2 FSEL R0, R6, R7, !P1 ;  /* 0x0000000706002208 */ /* 0x000fe20004800000 */
[----:B0-----:R-:W-:Y:S01]  /*07c0*/  IMAD.WIDE R4, R21, 0x4, R4 ;  /* 0x0000000415047825 */ /* 0x001fe200078e0204 */
[----:B------:R-:W-:-:S02]  /*07d0*/  SEL R2, R3, R2, !P0 ;  /* 0x0000000203027207 */ /* 0x000fc40004000000 */
[----:B------:R-:W-:-:S05]  /*07e0*/  SEL R3, R13, R0, !P0 ;  /* 0x000000000d037207 */ /* 0x000fca0004000000 */
[----:B------:R-:W-:Y:S01]  /*07f0*/  STG.E.64 desc[UR4][R4.64], R2 ;  /* 0x0000000204007986 */ /* 0x000fe2000c101b04 */
[----:B------:R-:W-:Y:S05]  /*0800*/  EXIT ;  /* 0x000000000000794d */ /* 0x000fea0003800000 */
.L_x_0:
[----:B------:R-:W-:-:S00]  /*0810*/  BRA `(.L_x_0) ;  /* 0xfffffffc00fc7947 */ /* 0x000fc0000383ffff */
[----:B------:R-:W-:-:S00]  /*0820*/  NOP ;  /* 0x0000000000007918 */ /* 0x000fc00000000000 */
        /* <DEDUP_REMOVED lines=13> */
.L_x_1:


//--------------------- .nv.constant0.triton_poi_fused_cat_7 --------------------------
	.section	.nv.constant0.triton_poi_fused_cat_7,"a",@progbits
	.sectionflags	@""
	.align	4
.nv.constant0.triton_poi_fused_cat_7:
	.zero		612
